//
// Generated by NVIDIA NVVM Compiler
//
// Compiler Build ID: CL-36424714
// Cuda compilation tools, release 13.0, V13.0.88
// Based on NVVM 20.0.0
//

.version 9.0
.target sm_100
.address_size 64

	// .globl	_Z8sgemm_v0PfS_S_iii

.visible .entry _Z8sgemm_v0PfS_S_iii(
	.param .u64 .ptr .align 1 _Z8sgemm_v0PfS_S_iii_param_0,
	.param .u64 .ptr .align 1 _Z8sgemm_v0PfS_S_iii_param_1,
	.param .u64 .ptr .align 1 _Z8sgemm_v0PfS_S_iii_param_2,
	.param .u32 _Z8sgemm_v0PfS_S_iii_param_3,
	.param .u32 _Z8sgemm_v0PfS_S_iii_param_4,
	.param .u32 _Z8sgemm_v0PfS_S_iii_param_5
)
{
	.reg .pred 	%p<10>;
	.reg .b32 	%r<93>;
	.reg .b32 	%f<68>;
	.reg .b64 	%rd<133>;

	ld.param.u64 	%rd6, [_Z8sgemm_v0PfS_S_iii_param_0];
	ld.param.u64 	%rd7, [_Z8sgemm_v0PfS_S_iii_param_1];
	ld.param.u32 	%r44, [_Z8sgemm_v0PfS_S_iii_param_4];
	ld.param.u32 	%r45, [_Z8sgemm_v0PfS_S_iii_param_5];
	cvta.to.global.u64 	%rd1, %rd7;
	cvta.to.global.u64 	%rd2, %rd6;
	mov.u32 	%r1, %tid.x;
	mov.u32 	%r46, %ctaid.x;
	mov.u32 	%r47, %ntid.x;
	mul.lo.s32 	%r2, %r46, %r47;
	mov.u32 	%r3, %tid.y;
	mov.u32 	%r48, %ctaid.y;
	mov.u32 	%r49, %ntid.y;
	mul.lo.s32 	%r4, %r48, %r49;
	mul.lo.s32 	%r50, %r45, %r4;
	cvt.s64.s32 	%rd3, %r50;
	setp.lt.s32 	%p1, %r45, 1;
	mov.f32 	%f67, 0f00000000;
	@%p1 bra 	$L__BB0_12;
	mul.lo.s32 	%r5, %r45, %r3;
	and.b32  	%r6, %r45, 7;
	setp.lt.u32 	%p2, %r45, 8;
	mov.f32 	%f67, 0f00000000;
	mov.b32 	%r91, 0;
	@%p2 bra 	$L__BB0_4;
	and.b32  	%r52, %r45, 2147483640;
	neg.s32 	%r89, %r52;
	add.s32 	%r88, %r1, %r44;
	shl.b32 	%r9, %r44, 3;
	shl.b32 	%r53, %r44, 1;
	add.s32 	%r87, %r1, %r53;
	mad.lo.s32 	%r86, %r44, 3, %r1;
	shl.b32 	%r54, %r44, 2;
	add.s32 	%r85, %r1, %r54;
	mad.lo.s32 	%r84, %r44, 5, %r1;
	mad.lo.s32 	%r83, %r44, 6, %r1;
	mad.lo.s32 	%r82, %r44, 7, %r1;
	add.s32 	%r80, %r5, 3;
	mov.f32 	%f67, 0f00000000;
	cvt.s64.s32 	%rd13, %r2;
	mov.u32 	%r81, %r1;
$L__BB0_3:
	.pragma "nounroll";
	and.b32  	%r91, %r45, 2147483640;
	add.s32 	%r55, %r80, -3;
	cvt.u64.u32 	%rd8, %r55;
	add.s64 	%rd9, %rd8, %rd3;
	shl.b64 	%rd10, %rd9, 2;
	add.s64 	%rd11, %rd2, %rd10;
	ld.global.f32 	%f17, [%rd11];
	cvt.u64.u32 	%rd12, %r81;
	add.s64 	%rd14, %rd12, %rd13;
	shl.b64 	%rd15, %rd14, 2;
	add.s64 	%rd16, %rd1, %rd15;
	ld.global.f32 	%f18, [%rd16];
	fma.rn.f32 	%f19, %f17, %f18, %f67;
	add.s32 	%r56, %r80, -2;
	cvt.u64.u32 	%rd17, %r56;
	add.s64 	%rd18, %rd17, %rd3;
	shl.b64 	%rd19, %rd18, 2;
	add.s64 	%rd20, %rd2, %rd19;
	ld.global.f32 	%f20, [%rd20];
	cvt.u64.u32 	%rd21, %r88;
	add.s64 	%rd22, %rd21, %rd13;
	shl.b64 	%rd23, %rd22, 2;
	add.s64 	%rd24, %rd1, %rd23;
	ld.global.f32 	%f21, [%rd24];
	fma.rn.f32 	%f22, %f20, %f21, %f19;
	add.s32 	%r57, %r80, -1;
	cvt.u64.u32 	%rd25, %r57;
	add.s64 	%rd26, %rd25, %rd3;
	shl.b64 	%rd27, %rd26, 2;
	add.s64 	%rd28, %rd2, %rd27;
	ld.global.f32 	%f23, [%rd28];
	cvt.u64.u32 	%rd29, %r87;
	add.s64 	%rd30, %rd29, %rd13;
	shl.b64 	%rd31, %rd30, 2;
	add.s64 	%rd32, %rd1, %rd31;
	ld.global.f32 	%f24, [%rd32];
	fma.rn.f32 	%f25, %f23, %f24, %f22;
	add.s32 	%r58, %r80, 4;
	cvt.u64.u32 	%rd33, %r80;
	add.s64 	%rd34, %rd33, %rd3;
	shl.b64 	%rd35, %rd34, 2;
	add.s64 	%rd36, %rd2, %rd35;
	ld.global.f32 	%f26, [%rd36];
	cvt.u64.u32 	%rd37, %r86;
	add.s64 	%rd38, %rd37, %rd13;
	shl.b64 	%rd39, %rd38, 2;
	add.s64 	%rd40, %rd1, %rd39;
	ld.global.f32 	%f27, [%rd40];
	fma.rn.f32 	%f28, %f26, %f27, %f25;
	add.s32 	%r59, %r80, 1;
	cvt.u64.u32 	%rd41, %r59;
	add.s64 	%rd42, %rd41, %rd3;
	shl.b64 	%rd43, %rd42, 2;
	add.s64 	%rd44, %rd2, %rd43;
	ld.global.f32 	%f29, [%rd44];
	cvt.u64.u32 	%rd45, %r85;
	add.s64 	%rd46, %rd45, %rd13;
	shl.b64 	%rd47, %rd46, 2;
	add.s64 	%rd48, %rd1, %rd47;
	ld.global.f32 	%f30, [%rd48];
	fma.rn.f32 	%f31, %f29, %f30, %f28;
	add.s32 	%r60, %r80, 2;
	cvt.u64.u32 	%rd49, %r60;
	add.s64 	%rd50, %rd49, %rd3;
	shl.b64 	%rd51, %rd50, 2;
	add.s64 	%rd52, %rd2, %rd51;
	ld.global.f32 	%f32, [%rd52];
	cvt.u64.u32 	%rd53, %r84;
	add.s64 	%rd54, %rd53, %rd13;
	shl.b64 	%rd55, %rd54, 2;
	add.s64 	%rd56, %rd1, %rd55;
	ld.global.f32 	%f33, [%rd56];
	fma.rn.f32 	%f34, %f32, %f33, %f31;
	add.s32 	%r61, %r80, 3;
	cvt.u64.u32 	%rd57, %r61;
	add.s64 	%rd58, %rd57, %rd3;
	shl.b64 	%rd59, %rd58, 2;
	add.s64 	%rd60, %rd2, %rd59;
	ld.global.f32 	%f35, [%rd60];
	cvt.u64.u32 	%rd61, %r83;
	add.s64 	%rd62, %rd61, %rd13;
	shl.b64 	%rd63, %rd62, 2;
	add.s64 	%rd64, %rd1, %rd63;
	ld.global.f32 	%f36, [%rd64];
	fma.rn.f32 	%f37, %f35, %f36, %f34;
	cvt.u64.u32 	%rd65, %r58;
	add.s64 	%rd66, %rd65, %rd3;
	shl.b64 	%rd67, %rd66, 2;
	add.s64 	%rd68, %rd2, %rd67;
	ld.global.f32 	%f38, [%rd68];
	cvt.u64.u32 	%rd69, %r82;
	add.s64 	%rd70, %rd69, %rd13;
	shl.b64 	%rd71, %rd70, 2;
	add.s64 	%rd72, %rd1, %rd71;
	ld.global.f32 	%f39, [%rd72];
	fma.rn.f32 	%f67, %f38, %f39, %f37;
	add.s32 	%r89, %r89, 8;
	add.s32 	%r88, %r88, %r9;
	add.s32 	%r87, %r87, %r9;
	add.s32 	%r86, %r86, %r9;
	add.s32 	%r85, %r85, %r9;
	add.s32 	%r84, %r84, %r9;
	add.s32 	%r83, %r83, %r9;
	add.s32 	%r82, %r82, %r9;
	add.s32 	%r81, %r81, %r9;
	add.s32 	%r80, %r80, 8;
	setp.ne.s32 	%p3, %r89, 0;
	@%p3 bra 	$L__BB0_3;
$L__BB0_4:
	setp.eq.s32 	%p4, %r6, 0;
	@%p4 bra 	$L__BB0_12;
	cvt.s64.s32 	%rd4, %r2;
	and.b32  	%r39, %r45, 3;
	setp.lt.u32 	%p5, %r6, 4;
	@%p5 bra 	$L__BB0_7;
	add.s32 	%r62, %r91, %r5;
	cvt.u64.u32 	%rd73, %r62;
	add.s64 	%rd74, %rd73, %rd3;
	shl.b64 	%rd75, %rd74, 2;
	add.s64 	%rd76, %rd2, %rd75;
	ld.global.f32 	%f41, [%rd76];
	mad.lo.s32 	%r63, %r91, %r44, %r1;
	cvt.u64.u32 	%rd77, %r63;
	add.s64 	%rd78, %rd77, %rd4;
	shl.b64 	%rd79, %rd78, 2;
	add.s64 	%rd80, %rd1, %rd79;
	ld.global.f32 	%f42, [%rd80];
	fma.rn.f32 	%f43, %f41, %f42, %f67;
	add.s32 	%r64, %r62, 1;
	cvt.u64.u32 	%rd81, %r64;
	add.s64 	%rd82, %rd81, %rd3;
	shl.b64 	%rd83, %rd82, 2;
	add.s64 	%rd84, %rd2, %rd83;
	ld.global.f32 	%f44, [%rd84];
	add.s32 	%r65, %r63, %r44;
	cvt.u64.u32 	%rd85, %r65;
	add.s64 	%rd86, %rd85, %rd4;
	shl.b64 	%rd87, %rd86, 2;
	add.s64 	%rd88, %rd1, %rd87;
	ld.global.f32 	%f45, [%rd88];
	fma.rn.f32 	%f46, %f44, %f45, %f43;
	add.s32 	%r66, %r62, 2;
	cvt.u64.u32 	%rd89, %r66;
	add.s64 	%rd90, %rd89, %rd3;
	shl.b64 	%rd91, %rd90, 2;
	add.s64 	%rd92, %rd2, %rd91;
	ld.global.f32 	%f47, [%rd92];
	add.s32 	%r67, %r65, %r44;
	cvt.u64.u32 	%rd93, %r67;
	add.s64 	%rd94, %rd93, %rd4;
	shl.b64 	%rd95, %rd94, 2;
	add.s64 	%rd96, %rd1, %rd95;
	ld.global.f32 	%f48, [%rd96];
	fma.rn.f32 	%f49, %f47, %f48, %f46;
	add.s32 	%r68, %r62, 3;
	cvt.u64.u32 	%rd97, %r68;
	add.s64 	%rd98, %rd97, %rd3;
	shl.b64 	%rd99, %rd98, 2;
	add.s64 	%rd100, %rd2, %rd99;
	ld.global.f32 	%f50, [%rd100];
	add.s32 	%r69, %r67, %r44;
	cvt.u64.u32 	%rd101, %r69;
	add.s64 	%rd102, %rd101, %rd4;
	shl.b64 	%rd103, %rd102, 2;
	add.s64 	%rd104, %rd1, %rd103;
	ld.global.f32 	%f51, [%rd104];
	fma.rn.f32 	%f67, %f50, %f51, %f49;
	add.s32 	%r91, %r91, 4;
$L__BB0_7:
	setp.eq.s32 	%p6, %r39, 0;
	@%p6 bra 	$L__BB0_12;
	setp.eq.s32 	%p7, %r39, 1;
	@%p7 bra 	$L__BB0_10;
	add.s32 	%r70, %r91, %r5;
	cvt.u64.u32 	%rd105, %r70;
	add.s64 	%rd106, %rd105, %rd3;
	shl.b64 	%rd107, %rd106, 2;
	add.s64 	%rd108, %rd2, %rd107;
	ld.global.f32 	%f53, [%rd108];
	mad.lo.s32 	%r71, %r91, %r44, %r1;
	cvt.u64.u32 	%rd109, %r71;
	add.s64 	%rd110, %rd109, %rd4;
	shl.b64 	%rd111, %rd110, 2;
	add.s64 	%rd112, %rd1, %rd111;
	ld.global.f32 	%f54, [%rd112];
	fma.rn.f32 	%f55, %f53, %f54, %f67;
	add.s32 	%r72, %r70, 1;
	cvt.u64.u32 	%rd113, %r72;
	add.s64 	%rd114, %rd113, %rd3;
	shl.b64 	%rd115, %rd114, 2;
	add.s64 	%rd116, %rd2, %rd115;
	ld.global.f32 	%f56, [%rd116];
	add.s32 	%r73, %r71, %r44;
	cvt.u64.u32 	%rd117, %r73;
	add.s64 	%rd118, %rd117, %rd4;
	shl.b64 	%rd119, %rd118, 2;
	add.s64 	%rd120, %rd1, %rd119;
	ld.global.f32 	%f57, [%rd120];
	fma.rn.f32 	%f67, %f56, %f57, %f55;
	add.s32 	%r91, %r91, 2;
$L__BB0_10:
	and.b32  	%r74, %r45, 1;
	setp.eq.b32 	%p8, %r74, 1;
	not.pred 	%p9, %p8;
	@%p9 bra 	$L__BB0_12;
	add.s32 	%r75, %r91, %r5;
	cvt.u64.u32 	%rd121, %r75;
	add.s64 	%rd122, %rd121, %rd3;
	shl.b64 	%rd123, %rd122, 2;
	add.s64 	%rd124, %rd2, %rd123;
	ld.global.f32 	%f58, [%rd124];
	mad.lo.s32 	%r76, %r91, %r44, %r1;
	cvt.u64.u32 	%rd125, %r76;
	add.s64 	%rd126, %rd125, %rd4;
	shl.b64 	%rd127, %rd126, 2;
	add.s64 	%rd128, %rd1, %rd127;
	ld.global.f32 	%f59, [%rd128];
	fma.rn.f32 	%f67, %f58, %f59, %f67;
$L__BB0_12:
	ld.param.u64 	%rd132, [_Z8sgemm_v0PfS_S_iii_param_2];
	cvta.to.global.u64 	%rd129, %rd132;
	add.s32 	%r77, %r4, %r3;
	add.s32 	%r78, %r2, %r1;
	mad.lo.s32 	%r79, %r44, %r77, %r78;
	mul.wide.s32 	%rd130, %r79, 4;
	add.s64 	%rd131, %rd129, %rd130;
	st.global.f32 	[%rd131], %f67;
	ret;

}


// ===== COMPILED SASS (sm_100) =====

	.target	sm_100

	.elftype	@"ET_EXEC"


//--------------------- .note.nv.tkinfo           --------------------------
	.section	.note.nv.tkinfo,"",@"SHT_NOTE"
	.sectionflags	@"SHF_NOTE_NV_TKINFO"
	.tkinfo
        /*0018*/ 	.word	0x00000002
        /*0030*/ 	.string	""
        /*0030*/ 	.string	"ptxas"
        /*0030*/ 	.string	"Cuda compilation tools, release 13.0, V13.0.88"
        /*0030*/ 	.string	"Build cuda_13.0.r13.0/compiler.36424714_0"
        /*0030*/ 	.string	"-arch sm_100 -m 64 "



//--------------------- .note.nv.cuinfo           --------------------------
	.section	.note.nv.cuinfo,"",@"SHT_NOTE"
	.sectionflags	@"SHF_NOTE_NV_CUINFO"
        /*0018*/ 	.short	0x0002
        /*001a*/ 	.short	0x0064
        /*001c*/ 	.short	0x0082
	.zero		2


//--------------------- .nv.info                  --------------------------
	.section	.nv.info,"",@"SHT_CUDA_INFO"
	.align	4


	//----- nvinfo : EIATTR_REGCOUNT
	.align		4
        /*0000*/ 	.byte	0x04, 0x2f
        /*0002*/ 	.short	(.L_1 - .L_0)
	.align		4
.L_0:
        /*0004*/ 	.word	index@(_Z8sgemm_v0PfS_S_iii)
        /*0008*/ 	.word	0x00000020


	//----- nvinfo : EIATTR_FRAME_SIZE
	.align		4
.L_1:
        /*000c*/ 	.byte	0x04, 0x11
        /*000e*/ 	.short	(.L_3 - .L_2)
	.align		4
.L_2:
        /*0010*/ 	.word	index@(_Z8sgemm_v0PfS_S_iii)
        /*0014*/ 	.word	0x00000000


	//----- nvinfo : EIATTR_MIN_STACK_SIZE
	.align		4
.L_3:
        /*0018*/ 	.byte	0x04, 0x12
        /*001a*/ 	.short	(.L_5 - .L_4)
	.align		4
.L_4:
        /*001c*/ 	.word	index@(_Z8sgemm_v0PfS_S_iii)
        /*0020*/ 	.word	0x00000000
.L_5:


//--------------------- .nv.compat                --------------------------
	.section	.nv.compat,"",@"SHT_CUDA_COMPAT_INFO"
	.align	4
        /*0000*/ 	.byte	0x02, 0x09, 0x00, 0x00, 0x02, 0x02, 0x01, 0x00, 0x02, 0x05, 0x05, 0x00, 0x03, 0x07, 0x01, 0x01
        /*0010*/ 	.byte	0x02, 0x03, 0x00, 0x00, 0x02, 0x06, 0x01, 0x00, 0x04, 0x0b, 0x08, 0x00, 0x09, 0x00, 0x00, 0x00
        /*0020*/ 	.byte	0x00, 0x00, 0x00, 0x00


//--------------------- .nv.info._Z8sgemm_v0PfS_S_iii --------------------------
	.section	.nv.info._Z8sgemm_v0PfS_S_iii,"",@"SHT_CUDA_INFO"
	.sectionflags	@""
	.align	4


	//----- nvinfo : EIATTR_CUDA_API_VERSION
	.align		4
        /*0000*/ 	.byte	0x04, 0x37
        /*0002*/ 	.short	(.L_7 - .L_6)
.L_6:
        /*0004*/ 	.word	0x00000082


	//----- nvinfo : EIATTR_KPARAM_INFO
	.align		4
.L_7:
        /*0008*/ 	.byte	0x04, 0x17
        /*000a*/ 	.short	(.L_9 - .L_8)
.L_8:
        /*000c*/ 	.word	0x00000000
        /*0010*/ 	.short	0x0005
        /*0012*/ 	.short	0x0020
        /*0014*/ 	.byte	0x00, 0xf0, 0x11, 0x00


	//----- nvinfo : EIATTR_KPARAM_INFO
	.align		4
.L_9:
        /*0018*/ 	.byte	0x04, 0x17
        /*001a*/ 	.short	(.L_11 - .L_10)
.L_10:
        /*001c*/ 	.word	0x00000000
        /*0020*/ 	.short	0x0004
        /*0022*/ 	.short	0x001c
        /*0024*/ 	.byte	0x00, 0xf0, 0x11, 0x00


	//----- nvinfo : EIATTR_KPARAM_INFO
	.align		4
.L_11:
        /*0028*/ 	.byte	0x04, 0x17
        /*002a*/ 	.short	(.L_13 - .L_12)
.L_12:
        /*002c*/ 	.word	0x00000000
        /*0030*/ 	.short	0x0003
        /*0032*/ 	.short	0x0018
        /*0034*/ 	.byte	0x00, 0xf0, 0x11, 0x00


	//----- nvinfo : EIATTR_KPARAM_INFO
	.align		4
.L_13:
        /*0038*/ 	.byte	0x04, 0x17
        /*003a*/ 	.short	(.L_15 - .L_14)
.L_14:
        /*003c*/ 	.word	0x00000000
        /*0040*/ 	.short	0x0002
        /*0042*/ 	.short	0x0010
        /*0044*/ 	.byte	0x00, 0xf5, 0x21, 0x00


	//----- nvinfo : EIATTR_KPARAM_INFO
	.align		4
.L_15:
        /*0048*/ 	.byte	0x04, 0x17
        /*004a*/ 	.short	(.L_17 - .L_16)
.L_16:
        /*004c*/ 	.word	0x00000000
        /*0050*/ 	.short	0x0001
        /*0052*/ 	.short	0x0008
        /*0054*/ 	.byte	0x00, 0xf5, 0x21, 0x00


	//----- nvinfo : EIATTR_KPARAM_INFO
	.align		4
.L_17:
        /*0058*/ 	.byte	0x04, 0x17
        /*005a*/ 	.short	(.L_19 - .L_18)
.L_18:
        /*005c*/ 	.word	0x00000000
        /*0060*/ 	.short	0x0000
        /*0062*/ 	.short	0x0000
        /*0064*/ 	.byte	0x00, 0xf5, 0x21, 0x00


	//----- nvinfo : EIATTR_SPARSE_MMA_MASK
	.align		4
.L_19:
        /*0068*/ 	.byte	0x03, 0x50
        /*006a*/ 	.short	0x0000


	//----- nvinfo : EIATTR_MAXREG_COUNT
	.align		4
        /*006c*/ 	.byte	0x03, 0x1b
        /*006e*/ 	.short	0x00ff


	//----- nvinfo : EIATTR_MERCURY_ISA_VERSION
	.align		4
        /*0070*/ 	.byte	0x03, 0x5f
        /*0072*/ 	.short	0x0101


	//----- nvinfo : EIATTR_VRC_CTA_INIT_COUNT
	.align		4
        /*0074*/ 	.byte	0x02, 0x4a
	.zero		1
	.zero		1


	//----- nvinfo : EIATTR_EXIT_INSTR_OFFSETS
	.align		4
        /*0078*/ 	.byte	0x04, 0x1c
        /*007a*/ 	.short	(.L_21 - .L_20)


	//   ....[0]....
.L_20:
        /*007c*/ 	.word	0x00001080


	//----- nvinfo : EIATTR_CBANK_PARAM_SIZE
	.align		4
.L_21:
        /*0080*/ 	.byte	0x03, 0x19
        /*0082*/ 	.short	0x0024


	//----- nvinfo : EIATTR_PARAM_CBANK
	.align		4
        /*0084*/ 	.byte	0x04, 0x0a
        /*0086*/ 	.short	(.L_23 - .L_22)
	.align		4
.L_22:
        /*0088*/ 	.word	index@(.nv.constant0._Z8sgemm_v0PfS_S_iii)
        /*008c*/ 	.short	0x0380
        /*008e*/ 	.short	0x0024


	//----- nvinfo : EIATTR_SW_WAR
	.align		4
.L_23:
        /*0090*/ 	.byte	0x04, 0x36
        /*0092*/ 	.short	(.L_25 - .L_24)
.L_24:
        /*0094*/ 	.word	0x00000008
.L_25:


//--------------------- .nv.callgraph             --------------------------
	.section	.nv.callgraph,"",@"SHT_CUDA_CALLGRAPH"
	.align	4
	.sectionentsize	8
	.align		4
        /*0000*/ 	.word	0x00000000
	.align		4
        /*0004*/ 	.word	0xffffffff
	.align		4
        /*0008*/ 	.word	0x00000000
	.align		4
        /*000c*/ 	.word	0xfffffffe
	.align		4
        /*0010*/ 	.word	0x00000000
	.align		4
        /*0014*/ 	.word	0xfffffffd
	.align		4
        /*0018*/ 	.word	0x00000000
	.align		4
        /*001c*/ 	.word	0xfffffffc


//--------------------- .text._Z8sgemm_v0PfS_S_iii --------------------------
	.section	.text._Z8sgemm_v0PfS_S_iii,"ax",@progbits
	.align	128
        .global         _Z8sgemm_v0PfS_S_iii
        .type           _Z8sgemm_v0PfS_S_iii,@function
        .size           _Z8sgemm_v0PfS_S_iii,(.L_x_6 - _Z8sgemm_v0PfS_S_iii)
        .other          _Z8sgemm_v0PfS_S_iii,@"STO_CUDA_ENTRY STV_DEFAULT"
_Z8sgemm_v0PfS_S_iii:
.text._Z8sgemm_v0PfS_S_iii:
[----:B------:R-:W-:Y:S08]  /*0000*/  LDC R1, c[0x0][0x37c] ;  /* 0x0000df00ff017b82 */ /* 0x000ff00000000800 */
[----:B------:R-:W0:Y:S01]  /*0010*/  LDC R0, c[0x0][0x3a0] ;  /* 0x0000e800ff007b82 */ /* 0x000e220000000800 */
[----:B------:R-:W1:Y:S01]  /*0020*/  LDCU UR5, c[0x0][0x360] ;  /* 0x00006c00ff0577ac */ /* 0x000e620008000800 */
[----:B------:R-:W2:Y:S01]  /*0030*/  S2R R6, SR_TID.X ;  /* 0x0000000000067919 */ /* 0x000ea20000002100 */
[----:B------:R-:W-:Y:S01]  /*0040*/  IMAD.MOV.U32 R13, RZ, RZ, RZ ;  /* 0x000000ffff0d7224 */ /* 0x000fe200078e00ff */
[----:B------:R-:W3:Y:S01]  /*0050*/  LDCU UR7, c[0x0][0x364] ;  /* 0x00006c80ff0777ac */ /* 0x000ee20008000800 */
[----:B------:R-:W4:Y:S03]  /*0060*/  S2R R3, SR_TID.Y ;  /* 0x0000000000037919 */ /* 0x000f260000002200 */
[----:B------:R-:W1:Y:S01]  /*0070*/  S2UR UR4, SR_CTAID.X ;  /* 0x00000000000479c3 */ /* 0x000e620000002500 */
[----:B------:R-:W0:Y:S07]  /*0080*/  LDCU.64 UR8, c[0x0][0x358] ;  /* 0x00006b00ff0877ac */ /* 0x000e2e0008000a00 */
[----:B------:R-:W3:Y:S01]  /*0090*/  S2UR UR6, SR_CTAID.Y ;  /* 0x00000000000679c3 */ /* 0x000ee20000002600 */
[----:B0-----:R-:W-:Y:S01]  /*00a0*/  ISETP.GE.AND P0, PT, R0, 0x1, PT ;  /* 0x000000010000780c */ /* 0x001fe20003f06270 */
[----:B-1----:R-:W-:-:S02]  /*00b0*/  UIMAD UR4, UR4, UR5, URZ ;  /* 0x00000005040472a4 */ /* 0x002fc4000f8e02ff */
[----:B---3--:R-:W-:-:S10]  /*00c0*/  UIMAD UR5, UR6, UR7, URZ ;  /* 0x00000007060572a4 */ /* 0x008fd4000f8e02ff */
[----:B--2-4-:R-:W-:Y:S05]  /*00d0*/  @!P0 BRA `(.L_x_0) ;  /* 0x0000000c00c88947 */ /* 0x014fea0003800000 */
[C---:B------:R-:W-:Y:S01]  /*00e0*/  ISETP.GE.U32.AND P0, PT, R0.reuse, 0x8, PT ;  /* 0x000000080000780c */ /* 0x040fe20003f06070 */
[----:B------:R-:W-:Y:S02]  /*00f0*/  IMAD R4, R0, UR5, RZ ;  /* 0x0000000500047c24 */ /* 0x000fe4000f8e02ff */
[----:B------:R-:W-:Y:S02]  /*0100*/  IMAD.MOV.U32 R13, RZ, RZ, RZ ;  /* 0x000000ffff0d7224 */ /* 0x000fe400078e00ff */
[----:B------:R-:W-:Y:S01]  /*0110*/  IMAD.MOV.U32 R23, RZ, RZ, RZ ;  /* 0x000000ffff177224 */ /* 0x000fe200078e00ff */
[----:B------:R-:W-:-:S07]  /*0120*/  SHF.R.S32.HI R5, RZ, 0x1f, R4 ;  /* 0x0000001fff057819 */ /* 0x000fce0000011404 */
[----:B------:R-:W-:Y:S05]  /*0130*/  @!P0 BRA `(.L_x_1) ;  /* 0x0000000400e88947 */ /* 0x000fea0003800000 */
[----:B------:R-:W0:Y:S01]  /*0140*/  LDC R7, c[0x0][0x39c] ;  /* 0x0000e700ff077b82 */ /* 0x000e220000000800 */
[----:B------:R-:W-:Y:S01]  /*0150*/  LOP3.LUT R10, R0, 0x7ffffff8, RZ, 0xc0, !PT ;  /* 0x7ffffff8000a7812 */ /* 0x000fe200078ec0ff */
[----:B------:R-:W-:Y:S01]  /*0160*/  IMAD R9, R3, R0, 0x3 ;  /* 0x0000000303097424 */ /* 0x000fe200078e0200 */
[----:B------:R-:W-:Y:S01]  /*0170*/  USHF.R.S32.HI UR6, URZ, 0x1f, UR4 ;  /* 0x0000001fff067899 */ /* 0x000fe20008011404 */
[----:B------:R-:W-:Y:S01]  /*0180*/  IMAD.MOV.U32 R13, RZ, RZ, RZ ;  /* 0x000000ffff0d7224 */ /* 0x000fe200078e00ff */
[----:B------:R-:W1:Y:S01]  /*0190*/  LDCU.128 UR12, c[0x0][0x380] ;  /* 0x00007000ff0c77ac */ /* 0x000e620008000c00 */
[----:B------:R-:W-:Y:S02]  /*01a0*/  IMAD.MOV R10, RZ, RZ, -R10 ;  /* 0x000000ffff0a7224 */ /* 0x000fe400078e0a0a */
[----:B0-----:R-:W-:Y:S02]  /*01b0*/  IMAD.IADD R8, R6, 0x1, R7 ;  /* 0x0000000106087824 */ /* 0x001fe400078e0207 */
[----:B------:R-:W-:-:S02]  /*01c0*/  IMAD R2, R7, 0x2, R6 ;  /* 0x0000000207027824 */ /* 0x000fc400078e0206 */
[C-C-:B------:R-:W-:Y:S02]  /*01d0*/  IMAD R12, R7.reuse, 0x3, R6.reuse ;  /* 0x00000003070c7824 */ /* 0x140fe400078e0206 */
[C-C-:B------:R-:W-:Y:S02]  /*01e0*/  IMAD R22, R7.reuse, 0x4, R6.reuse ;  /* 0x0000000407167824 */ /* 0x140fe400078e0206 */
[C-C-:B------:R-:W-:Y:S02]  /*01f0*/  IMAD R26, R7.reuse, 0x5, R6.reuse ;  /* 0x00000005071a7824 */ /* 0x140fe400078e0206 */
[C-C-:B------:R-:W-:Y:S02]  /*0200*/  IMAD R28, R7.reuse, 0x6, R6.reuse ;  /* 0x00000006071c7824 */ /* 0x140fe400078e0206 */
[----:B-1----:R-:W-:-:S07]  /*0210*/  IMAD R11, R7, 0x7, R6 ;  /* 0x00000007070b7824 */ /* 0x002fce00078e0206 */
.L_x_2:
[----:B------:R-:W-:Y:S02]  /*0220*/  IADD3 R14, P0, PT, R6, UR4, RZ ;  /* 0x00000004060e7c10 */ /* 0x000fe4000ff1e0ff */
[----:B------:R-:W-:Y:S02]  /*0230*/  IADD3 R19, P1, PT, R8, UR4, RZ ;  /* 0x0000000408137c10 */ /* 0x000fe4000ff3e0ff */
[----:B------:R-:W-:Y:S01]  /*0240*/  IADD3 R15, P2, PT, R2, UR4, RZ ;  /* 0x00000004020f7c10 */ /* 0x000fe2000ff5e0ff */
[----:B------:R-:W-:Y:S01]  /*0250*/  IMAD.X R17, RZ, RZ, UR6, P0 ;  /* 0x00000006ff117e24 */ /* 0x000fe200080e06ff */
[C---:B------:R-:W-:Y:S01]  /*0260*/  LEA R24, P0, R14.reuse, UR14, 0x2 ;  /* 0x0000000e0e187c11 */ /* 0x040fe2000f8010ff */
[----:B------:R-:W-:Y:S02]  /*0270*/  IMAD.X R20, RZ, RZ, UR6, P1 ;  /* 0x00000006ff147e24 */ /* 0x000fe400088e06ff */
[----:B------:R-:W-:Y:S01]  /*0280*/  IMAD.X R16, RZ, RZ, UR6, P2 ;  /* 0x00000006ff107e24 */ /* 0x000fe200090e06ff */
[----:B------:R-:W-:Y:S01]  /*0290*/  LEA.HI.X R25, R14, UR15, R17, 0x2, P0 ;  /* 0x0000000f0e197c11 */ /* 0x000fe200080f1411 */
[----:B------:R-:W-:Y:S01]  /*02a0*/  VIADD R17, R9, 0xfffffffd ;  /* 0xfffffffd09117836 */ /* 0x000fe20000000000 */
[----:B------:R-:W-:Y:S01]  /*02b0*/  LEA R18, P0, R19, UR14, 0x2 ;  /* 0x0000000e13127c11 */ /* 0x000fe2000f8010ff */
[----:B------:R-:W-:Y:S01]  /*02c0*/  VIADD R21, R9, 0xfffffffe ;  /* 0xfffffffe09157836 */ /* 0x000fe20000000000 */
[----:B------:R-:W-:Y:S01]  /*02d0*/  LEA R14, P1, R15, UR14, 0x2 ;  /* 0x0000000e0f0e7c11 */ /* 0x000fe2000f8210ff */
[----:B------:R0:W2:Y:S01]  /*02e0*/  LDG.E R23, desc[UR8][R24.64] ;  /* 0x0000000818177981 */ /* 0x0000a2000c1e1900 */
[----:B------:R-:W-:-:S02]  /*02f0*/  LEA.HI.X R19, R19, UR15, R20, 0x2, P0 ;  /* 0x0000000f13137c11 */ /* 0x000fc400080f1414 */
[C---:B------:R-:W-:Y:S02]  /*0300*/  IADD3 R17, P0, PT, R4.reuse, R17, RZ ;  /* 0x0000001104117210 */ /* 0x040fe40007f1e0ff */
[----:B------:R-:W-:Y:S01]  /*0310*/  LEA.HI.X R15, R15, UR15, R16, 0x2, P1 ;  /* 0x0000000f0f0f7c11 */ /* 0x000fe200088f1410 */
[----:B------:R1:W3:Y:S01]  /*0320*/  LDG.E R27, desc[UR8][R18.64] ;  /* 0x00000008121b7981 */ /* 0x0002e2000c1e1900 */
[----:B------:R-:W-:Y:S01]  /*0330*/  IADD3 R21, P1, PT, R4, R21, RZ ;  /* 0x0000001504157210 */ /* 0x000fe20007f3e0ff */
[--C-:B------:R-:W-:Y:S01]  /*0340*/  IMAD.X R20, RZ, RZ, R5.reuse, P0 ;  /* 0x000000ffff147224 */ /* 0x100fe200000e0605 */
[----:B------:R-:W-:Y:S01]  /*0350*/  LEA R16, P0, R17, UR12, 0x2 ;  /* 0x0000000c11107c11 */ /* 0x000fe2000f8010ff */
[----:B0-----:R-:W-:Y:S02]  /*0360*/  VIADD R25, R9, 0xffffffff ;  /* 0xffffffff09197836 */ /* 0x001fe40000000000 */
[----:B------:R-:W-:Y:S01]  /*0370*/  IMAD.X R29, RZ, RZ, R5, P1 ;  /* 0x000000ffff1d7224 */ /* 0x000fe200008e0605 */
[----:B------:R-:W-:-:S02]  /*0380*/  LEA.HI.X R17, R17, UR13, R20, 0x2, P0 ;  /* 0x0000000d11117c11 */ /* 0x000fc400080f1414 */
[C---:B------:R-:W-:Y:S02]  /*0390*/  LEA R20, P0, R21.reuse, UR12, 0x2 ;  /* 0x0000000c15147c11 */ /* 0x040fe4000f8010ff */
[C---:B-1----:R-:W-:Y:S01]  /*03a0*/  IADD3 R19, P1, PT, R4.reuse, R9, RZ ;  /* 0x0000000904137210 */ /* 0x042fe20007f3e0ff */
[----:B------:R-:W2:Y:S01]  /*03b0*/  LDG.E R16, desc[UR8][R16.64] ;  /* 0x0000000810107981 */ /* 0x000ea2000c1e1900 */
[----:B------:R-:W-:Y:S02]  /*03c0*/  LEA.HI.X R21, R21, UR13, R29, 0x2, P0 ;  /* 0x0000000d15157c11 */ /* 0x000fe400080f141d */
[----:B------:R-:W-:Y:S01]  /*03d0*/  IADD3 R25, P0, PT, R4, R25, RZ ;  /* 0x0000001904197210 */ /* 0x000fe20007f1e0ff */
[----:B------:R0:W4:Y:S04]  /*03e0*/  LDG.E R29, desc[UR8][R14.64] ;  /* 0x000000080e1d7981 */ /* 0x000128000c1e1900 */
[----:B------:R-:W3:Y:S01]  /*03f0*/  LDG.E R20, desc[UR8][R20.64] ;  /* 0x0000000814147981 */ /* 0x000ee2000c1e1900 */
[----:B0-----:R-:W-:Y:S01]  /*0400*/  IMAD.X R14, RZ, RZ, R5, P0 ;  /* 0x000000ffff0e7224 */ /* 0x001fe200000e0605 */
[----:B------:R-:W-:-:S04]  /*0410*/  LEA R24, P0, R25, UR12, 0x2 ;  /* 0x0000000c19187c11 */ /* 0x000fc8000f8010ff */
[----:B------:R-:W-:Y:S01]  /*0420*/  LEA.HI.X R25, R25, UR13, R14, 0x2, P0 ;  /* 0x0000000d19197c11 */ /* 0x000fe200080f140e */
[----:B------:R-:W-:Y:S01]  /*0430*/  IMAD.X R14, RZ, RZ, R5, P1 ;  /* 0x000000ffff0e7224 */ /* 0x000fe200008e0605 */
[----:B------:R-:W-:-:S03]  /*0440*/  LEA R18, P0, R19, UR12, 0x2 ;  /* 0x0000000c13127c11 */ /* 0x000fc6000f8010ff */
[----:B------:R-:W4:Y:S01]  /*0450*/  LDG.E R24, desc[UR8][R24.64] ;  /* 0x0000000818187981 */ /* 0x000f22000c1e1900 */
[----:B------:R-:W-:Y:S02]  /*0460*/  LEA.HI.X R19, R19, UR13, R14, 0x2, P0 ;  /* 0x0000000d13137c11 */ /* 0x000fe400080f140e */
[----:B------:R-:W-:-:S03]  /*0470*/  IADD3 R15, P0, PT, R12, UR4, RZ ;  /* 0x000000040c0f7c10 */ /* 0x000fc6000ff1e0ff */
[----:B------:R-:W5:Y:S02]  /*0480*/  LDG.E R18, desc[UR8][R18.64] ;  /* 0x0000000812127981 */ /* 0x000f64000c1e1900 */
[----:B------:R-:W-:Y:S01]  /*0490*/  IMAD.X R17, RZ, RZ, UR6, P0 ;  /* 0x00000006ff117e24 */ /* 0x000fe200080e06ff */
[----:B------:R-:W-:-:S04]  /*04a0*/  LEA R14, P0, R15, UR14, 0x2 ;  /* 0x0000000e0f0e7c11 */ /* 0x000fc8000f8010ff */
[----:B------:R-:W-:-:S06]  /*04b0*/  LEA.HI.X R15, R15, UR15, R17, 0x2, P0 ;  /* 0x0000000f0f0f7c11 */ /* 0x000fcc00080f1411 */
[----:B------:R0:W5:Y:S01]  /*04c0*/  LDG.E R15, desc[UR8][R14.64] ;  /* 0x000000080e0f7981 */ /* 0x000162000c1e1900 */
[----:B------:R-:W-:Y:S02]  /*04d0*/  IADD3 R17, P0, PT, R22, UR4, RZ ;  /* 0x0000000416117c10 */ /* 0x000fe4000ff1e0ff */
[----:B0-----:R-:W-:-:S05]  /*04e0*/  IADD3 R14, P1, PT, R28, UR4, RZ ;  /* 0x000000041c0e7c10 */ /* 0x001fca000ff3e0ff */
[----:B------:R-:W-:Y:S02]  /*04f0*/  IMAD.X R25, RZ, RZ, UR6, P1 ;  /* 0x00000006ff197e24 */ /* 0x000fe400088e06ff */
[----:B--2---:R-:W-:Y:S01]  /*0500*/  FFMA R23, R16, R23, R13 ;  /* 0x0000001710177223 */ /* 0x004fe2000000000d */
[----:B------:R-:W-:Y:S01]  /*0510*/  IMAD.X R13, RZ, RZ, UR6, P0 ;  /* 0x00000006ff0d7e24 */ /* 0x000fe200080e06ff */
[----:B------:R-:W-:-:S04]  /*0520*/  LEA R16, P0, R17, UR14, 0x2 ;  /* 0x0000000e11107c11 */ /* 0x000fc8000f8010ff */
[----:B------:R-:W-:Y:S02]  /*0530*/  LEA.HI.X R17, R17, UR15, R13, 0x2, P0 ;  /* 0x0000000f11117c11 */ /* 0x000fe400080f140d */
[----:B------:R-:W-:Y:S01]  /*0540*/  IADD3 R19, P0, PT, R26, UR4, RZ ;  /* 0x000000041a137c10 */ /* 0x000fe2000ff1e0ff */
[----:B---3--:R-:W-:Y:S02]  /*0550*/  FFMA R23, R20, R27, R23 ;  /* 0x0000001b14177223 */ /* 0x008fe40000000017 */
[----:B------:R0:W2:Y:S02]  /*0560*/  LDG.E R13, desc[UR8][R16.64] ;  /* 0x00000008100d7981 */ /* 0x0000a4000c1e1900 */
[----:B------:R-:W-:Y:S01]  /*0570*/  IMAD.X R21, RZ, RZ, UR6, P0 ;  /* 0x00000006ff157e24 */ /* 0x000fe200080e06ff */
[----:B------:R-:W-:-:S04]  /*0580*/  LEA R20, P0, R19, UR14, 0x2 ;  /* 0x0000000e13147c11 */ /* 0x000fc8000f8010ff */
[----:B------:R-:W-:Y:S01]  /*0590*/  LEA.HI.X R21, R19, UR15, R21, 0x2, P0 ;  /* 0x0000000f13157c11 */ /* 0x000fe200080f1415 */
[----:B------:R-:W-:-:S04]  /*05a0*/  VIADD R19, R9, 0x1 ;  /* 0x0000000109137836 */ /* 0x000fc80000000000 */
[----:B------:R-:W3:Y:S01]  /*05b0*/  LDG.E R27, desc[UR8][R20.64] ;  /* 0x00000008141b7981 */ /* 0x000ee2000c1e1900 */
[----:B----4-:R-:W-:Y:S01]  /*05c0*/  FFMA R23, R24, R29, R23 ;  /* 0x0000001d18177223 */ /* 0x010fe20000000017 */
[----:B------:R-:W-:Y:S02]  /*05d0*/  LEA R24, P1, R14, UR14, 0x2 ;  /* 0x0000000e0e187c11 */ /* 0x000fe4000f8210ff */
[----:B------:R-:W-:Y:S02]  /*05e0*/  IADD3 R19, P0, PT, R4, R19, RZ ;  /* 0x0000001304137210 */ /* 0x000fe40007f1e0ff */
[----:B------:R-:W-:-:S03]  /*05f0*/  LEA.HI.X R25, R14, UR15, R25, 0x2, P1 ;  /* 0x0000000f0e197c11 */ /* 0x000fc600088f1419 */
[----:B0-----:R-:W-:Y:S01]  /*0600*/  IMAD.X R16, RZ, RZ, R5, P0 ;  /* 0x000000ffff107224 */ /* 0x001fe200000e0605 */
[----:B------:R-:W-:Y:S01]  /*0610*/  LEA R14, P0, R19, UR12, 0x2 ;  /* 0x0000000c130e7c11 */ /* 0x000fe2000f8010ff */
[----:B------:R-:W4:Y:S01]  /*0620*/  LDG.E R24, desc[UR8][R24.64] ;  /* 0x0000000818187981 */ /* 0x000f22000c1e1900 */
[----:B-----5:R-:W-:Y:S01]  /*0630*/  FFMA R23, R18, R15, R23 ;  /* 0x0000000f12177223 */ /* 0x020fe20000000017 */
[----:B------:R-:W-:-:S05]  /*0640*/  VIADD R15, R9, 0x2 ;  /* 0x00000002090f7836 */ /* 0x000fca0000000000 */
[----:B------:R-:W-:Y:S02]  /*0650*/  IADD3 R17, P1, PT, R4, R15, RZ ;  /* 0x0000000f04117210 */ /* 0x000fe40007f3e0ff */
[----:B------:R-:W-:Y:S01]  /*0660*/  LEA.HI.X R15, R19, UR13, R16, 0x2, P0 ;  /* 0x0000000d130f7c11 */ /* 0x000fe200080f1410 */
[----:B------:R-:W-:Y:S01]  /*0670*/  VIADD R19, R9, 0x3 ;  /* 0x0000000309137836 */ /* 0x000fe20000000000 */
[C---:B------:R-:W-:Y:S01]  /*0680*/  LEA R16, P0, R17.reuse, UR12, 0x2 ;  /* 0x0000000c11107c11 */ /* 0x040fe2000f8010ff */
[----:B------:R-:W-:Y:S02]  /*0690*/  IMAD.X R18, RZ, RZ, R5, P1 ;  /* 0x000000ffff127224 */ /* 0x000fe400008e0605 */
[----:B------:R0:W2:Y:S03]  /*06a0*/  LDG.E R29, desc[UR8][R14.64] ;  /* 0x000000080e1d7981 */ /* 0x0000a6000c1e1900 */
[----:B------:R-:W-:-:S02]  /*06b0*/  LEA.HI.X R17, R17, UR13, R18, 0x2, P0 ;  /* 0x0000000d11117c11 */ /* 0x000fc400080f1412 */
[C---:B------:R-:W-:Y:S01]  /*06c0*/  IADD3 R18, P0, PT, R4.reuse, R19, RZ ;  /* 0x0000001304127210 */ /* 0x040fe20007f1e0ff */
[----:B------:R-:W-:Y:S02]  /*06d0*/  VIADD R19, R9, 0x4 ;  /* 0x0000000409137836 */ /* 0x000fe40000000000 */
[----:B------:R1:W3:Y:S02]  /*06e0*/  LDG.E R16, desc[UR8][R16.64] ;  /* 0x0000000810107981 */ /* 0x0002e4000c1e1900 */
[----:B0-----:R-:W-:Y:S01]  /*06f0*/  IMAD.X R15, RZ, RZ, R5, P0 ;  /* 0x000000ffff0f7224 */ /* 0x001fe200000e0605 */
[----:B------:R-:W-:Y:S02]  /*0700*/  IADD3 R19, P1, PT, R4, R19, RZ ;  /* 0x0000001304137210 */ /* 0x000fe40007f3e0ff */
[----:B------:R-:W-:-:S03]  /*0710*/  LEA R20, P0, R18, UR12, 0x2 ;  /* 0x0000000c12147c11 */ /* 0x000fc6000f8010ff */
[----:B------:R-:W-:Y:S01]  /*0720*/  IMAD.X R14, RZ, RZ, R5, P1 ;  /* 0x000000ffff0e7224 */ /* 0x000fe200008e0605 */
[----:B------:R-:W-:Y:S02]  /*0730*/  LEA.HI.X R21, R18, UR13, R15, 0x2, P0 ;  /* 0x0000000d12157c11 */ /* 0x000fe400080f140f */
[----:B------:R-:W-:-:S04]  /*0740*/  LEA R18, P0, R19, UR12, 0x2 ;  /* 0x0000000c13127c11 */ /* 0x000fc8000f8010ff */
[----:B------:R-:W-:Y:S01]  /*0750*/  LEA.HI.X R19, R19, UR13, R14, 0x2, P0 ;  /* 0x0000000d13137c11 */ /* 0x000fe200080f140e */
[----:B------:R-:W4:Y:S01]  /*0760*/  LDG.E R21, desc[UR8][R20.64] ;  /* 0x0000000814157981 */ /* 0x000f22000c1e1900 */
[----:B------:R-:W-:-:S03]  /*0770*/  IADD3 R15, P0, PT, R11, UR4, RZ ;  /* 0x000000040b0f7c10 */ /* 0x000fc6000ff1e0ff */
[----:B------:R-:W5:Y:S02]  /*0780*/  LDG.E R18, desc[UR8][R18.64] ;  /* 0x0000000812127981 */ /* 0x000f64000c1e1900 */
[----:B-1----:R-:W-:Y:S01]  /*0790*/  IMAD.X R17, RZ, RZ, UR6, P0 ;  /* 0x00000006ff117e24 */ /* 0x002fe200080e06ff */
[----:B------:R-:W-:-:S04]  /*07a0*/  LEA R14, P0, R15, UR14, 0x2 ;  /* 0x0000000e0f0e7c11 */ /* 0x000fc8000f8010ff */
[----:B------:R-:W-:-:S05]  /*07b0*/  LEA.HI.X R15, R15, UR15, R17, 0x2, P0 ;  /* 0x0000000f0f0f7c11 */ /* 0x000fca00080f1411 */
[----:B------:R-:W5:Y:S01]  /*07c0*/  LDG.E R14, desc[UR8][R14.64] ;  /* 0x000000080e0e7981 */ /* 0x000f62000c1e1900 */
[----:B------:R-:W-:-:S05]  /*07d0*/  VIADD R10, R10, 0x8 ;  /* 0x000000080a0a7836 */ /* 0x000fca0000000000 */
[----:B------:R-:W-:Y:S01]  /*07e0*/  ISETP.NE.AND P0, PT, R10, RZ, PT ;  /* 0x000000ff0a00720c */ /* 0x000fe20003f05270 */
[C---:B------:R-:W-:Y:S02]  /*07f0*/  IMAD R8, R7.reuse, 0x8, R8 ;  /* 0x0000000807087824 */ /* 0x040fe400078e0208 */
[C---:B------:R-:W-:Y:S02]  /*0800*/  IMAD R2, R7.reuse, 0x8, R2 ;  /* 0x0000000807027824 */ /* 0x040fe400078e0202 */
[C---:B------:R-:W-:Y:S02]  /*0810*/  IMAD R12, R7.reuse, 0x8, R12 ;  /* 0x00000008070c7824 */ /* 0x040fe400078e020c */
[C---:B------:R-:W-:Y:S02]  /*0820*/  IMAD R22, R7.reuse, 0x8, R22 ;  /* 0x0000000807167824 */ /* 0x040fe400078e0216 */
[C---:B------:R-:W-:Y:S02]  /*0830*/  IMAD R26, R7.reuse, 0x8, R26 ;  /* 0x00000008071a7824 */ /* 0x040fe400078e021a */
[----:B------:R-:W-:-:S02]  /*0840*/  IMAD R28, R7, 0x8, R28 ;  /* 0x00000008071c7824 */ /* 0x000fc400078e021c */
[C---:B------:R-:W-:Y:S02]  /*0850*/  IMAD R11, R7.reuse, 0x8, R11 ;  /* 0x00000008070b7824 */ /* 0x040fe400078e020b */
[----:B------:R-:W-:Y:S02]  /*0860*/  IMAD R6, R7, 0x8, R6 ;  /* 0x0000000807067824 */ /* 0x000fe400078e0206 */
[----:B------:R-:W-:Y:S02]  /*0870*/  VIADD R9, R9, 0x8 ;  /* 0x0000000809097836 */ /* 0x000fe40000000000 */
[----:B--2---:R-:W-:-:S04]  /*0880*/  FFMA R13, R29, R13, R23 ;  /* 0x0000000d1d0d7223 */ /* 0x004fc80000000017 */
[----:B---3--:R-:W-:-:S04]  /*0890*/  FFMA R16, R16, R27, R13 ;  /* 0x0000001b10107223 */ /* 0x008fc8000000000d */
[----:B----4-:R-:W-:-:S04]  /*08a0*/  FFMA R13, R21, R24, R16 ;  /* 0x00000018150d7223 */ /* 0x010fc80000000010 */
[----:B-----5:R-:W-:Y:S01]  /*08b0*/  FFMA R13, R18, R14, R13 ;  /* 0x0000000e120d7223 */ /* 0x020fe2000000000d */
[----:B------:R-:W-:Y:S06]  /*08c0*/  @P0 BRA `(.L_x_2) ;  /* 0xfffffff800540947 */ /* 0x000fec000383ffff */
[----:B------:R-:W-:-:S07]  /*08d0*/  LOP3.LUT R23, R0, 0x7ffffff8, RZ, 0xc0, !PT ;  /* 0x7ffffff800177812 */ /* 0x000fce00078ec0ff */
.L_x_1:
[----:B------:R-:W-:-:S04]  /*08e0*/  LOP3.LUT R6, R0, 0x7, RZ, 0xc0, !PT ;  /* 0x0000000700067812 */ /* 0x000fc800078ec0ff */
[----:B------:R-:W-:-:S13]  /*08f0*/  ISETP.NE.AND P0, PT, R6, RZ, PT ;  /* 0x000000ff0600720c */ /* 0x000fda0003f05270 */
[----:B------:R-:W-:Y:S05]  /*0900*/  @!P0 BRA `(.L_x_0) ;  /* 0x0000000400bc8947 */ /* 0x000fea0003800000 */
[----:B------:R-:W0:Y:S01]  /*0910*/  S2R R2, SR_TID.X ;  /* 0x0000000000027919 */ /* 0x000e220000002100 */
[----:B------:R-:W-:Y:S01]  /*0920*/  ISETP.GE.U32.AND P1, PT, R6, 0x4, PT ;  /* 0x000000040600780c */ /* 0x000fe20003f26070 */
[----:B------:R-:W-:Y:S01]  /*0930*/  USHF.R.S32.HI UR6, URZ, 0x1f, UR4 ;  /* 0x0000001fff067899 */ /* 0x000fe20008011404 */
[----:B------:R-:W-:-:S04]  /*0940*/  LOP3.LUT R12, R0, 0x3, RZ, 0xc0, !PT ;  /* 0x00000003000c7812 */ /* 0x000fc800078ec0ff */
[----:B------:R-:W-:-:S07]  /*0950*/  ISETP.NE.AND P0, PT, R12, RZ, PT ;  /* 0x000000ff0c00720c */ /* 0x000fce0003f05270 */
[----:B------:R-:W-:Y:S06]  /*0960*/  @!P1 BRA `(.L_x_3) ;  /* 0x0000000000dc9947 */ /* 0x000fec0003800000 */
[----:B------:R-:W0:Y:S01]  /*0970*/  LDCU UR7, c[0x0][0x39c] ;  /* 0x00007380ff0777ac */ /* 0x000e220008000800 */
[----:B------:R-:W-:Y:S01]  /*0980*/  IMAD R7, R3, R0, R23 ;  /* 0x0000000003077224 */ /* 0x000fe200078e0217 */
[----:B------:R-:W1:Y:S03]  /*0990*/  LDCU.128 UR12, c[0x0][0x380] ;  /* 0x00007000ff0c77ac */ /* 0x000e660008000c00 */
[----:B------:R-:W-:Y:S01]  /*09a0*/  VIADD R11, R7, 0x2 ;  /* 0x00000002070b7836 */ /* 0x000fe20000000000 */
[----:B------:R-:W-:-:S04]  /*09b0*/  IADD3 R9, P1, PT, R4, R7, RZ ;  /* 0x0000000704097210 */ /* 0x000fc80007f3e0ff */
[----:B------:R-:W-:Y:S01]  /*09c0*/  IADD3 R17, P5, PT, R4, R11, RZ ;  /* 0x0000000b04117210 */ /* 0x000fe20007fbe0ff */
[----:B------:R-:W-:-:S04]  /*09d0*/  IMAD.X R10, RZ, RZ, R5, P1 ;  /* 0x000000ffff0a7224 */ /* 0x000fc800008e0605 */
[----:B------:R-:W-:Y:S02]  /*09e0*/  IMAD.X R18, RZ, RZ, R5, P5 ;  /* 0x000000ffff127224 */ /* 0x000fe400028e0605 */
[----:B0-----:R-:W-:Y:S01]  /*09f0*/  IMAD R6, R23, UR7, R2 ;  /* 0x0000000717067c24 */ /* 0x001fe2000f8e0202 */
[----:B-1----:R-:W-:-:S03]  /*0a00*/  LEA R24, P1, R9, UR12, 0x2 ;  /* 0x0000000c09187c11 */ /* 0x002fc6000f8210ff */
[C---:B------:R-:W-:Y:S01]  /*0a10*/  VIADD R16, R6.reuse, UR7 ;  /* 0x0000000706107c36 */ /* 0x040fe20008000000 */
[----:B------:R-:W-:Y:S02]  /*0a20*/  IADD3 R8, P2, PT, R6, UR4, RZ ;  /* 0x0000000406087c10 */ /* 0x000fe4000ff5e0ff */
[----:B------:R-:W-:Y:S01]  /*0a30*/  LEA.HI.X R25, R9, UR13, R10, 0x2, P1 ;  /* 0x0000000d09197c11 */ /* 0x000fe200088f140a */
[----:B------:R-:W-:Y:S01]  /*0a40*/  VIADD R9, R7, 0x1 ;  /* 0x0000000107097836 */ /* 0x000fe20000000000 */
[C---:B------:R-:W-:Y:S01]  /*0a50*/  LEA R20, P1, R8.reuse, UR14, 0x2 ;  /* 0x0000000e08147c11 */ /* 0x040fe2000f8210ff */
[----:B------:R-:W-:Y:S01]  /*0a60*/  IMAD.X R15, RZ, RZ, UR6, P2 ;  /* 0x00000006ff0f7e24 */ /* 0x000fe200090e06ff */
[----:B------:R-:W-:Y:S01]  /*0a70*/  LEA R6, P2, R17, UR12, 0x2 ;  /* 0x0000000c11067c11 */ /* 0x000fe2000f8410ff */
[----:B------:R-:W-:Y:S01]  /*0a80*/  VIADD R7, R7, 0x3 ;  /* 0x0000000307077836 */ /* 0x000fe20000000000 */
[----:B------:R-:W2:Y:S02]  /*0a90*/  LDG.E R24, desc[UR8][R24.64] ;  /* 0x0000000818187981 */ /* 0x000ea4000c1e1900 */
[----:B------:R-:W-:-:S02]  /*0aa0*/  LEA.HI.X R21, R8, UR15, R15, 0x2, P1 ;  /* 0x0000000f08157c11 */ /* 0x000fc400088f140f */
[C---:B------:R-:W-:Y:S02]  /*0ab0*/  IADD3 R15, P4, PT, R4.reuse, R9, RZ ;  /* 0x00000009040f7210 */ /* 0x040fe40007f9e0ff */
[----:B------:R-:W-:Y:S01]  /*0ac0*/  IADD3 R9, P6, PT, R4, R7, RZ ;  /* 0x0000000704097210 */ /* 0x000fe20007fde0ff */
[----:B------:R-:W2:Y:S01]  /*0ad0*/  LDG.E R20, desc[UR8][R20.64] ;  /* 0x0000000814147981 */ /* 0x000ea2000c1e1900 */
[----:B------:R-:W-:Y:S01]  /*0ae0*/  LEA R14, P1, R15, UR12, 0x2 ;  /* 0x0000000c0f0e7c11 */ /* 0x000fe2000f8210ff */
[--C-:B------:R-:W-:Y:S01]  /*0af0*/  IMAD.X R22, RZ, RZ, R5.reuse, P4 ;  /* 0x000000ffff167224 */ /* 0x100fe200020e0605 */
[C---:B------:R-:W-:Y:S01]  /*0b00*/  IADD3 R11, P4, PT, R16.reuse, UR4, RZ ;  /* 0x00000004100b7c10 */ /* 0x040fe2000ff9e0ff */
[----:B------:R-:W-:Y:S01]  /*0b10*/  IMAD.X R10, RZ, RZ, R5, P6 ;  /* 0x000000ffff0a7224 */ /* 0x000fe200030e0605 */
[----:B------:R-:W-:Y:S01]  /*0b20*/  LEA R8, P3, R9, UR12, 0x2 ;  /* 0x0000000c09087c11 */ /* 0x000fe2000f8610ff */
[----:B------:R-:W-:Y:S01]  /*0b30*/  VIADD R16, R16, UR7 ;  /* 0x0000000710107c36 */ /* 0x000fe20008000000 */
[----:B------:R-:W-:Y:S01]  /*0b40*/  LEA.HI.X R7, R17, UR13, R18, 0x2, P2 ;  /* 0x0000000d11077c11 */ /* 0x000fe200090f1412 */
[----:B------:R-:W-:Y:S01]  /*0b50*/  IMAD.X R18, RZ, RZ, UR6, P4 ;  /* 0x00000006ff127e24 */ /* 0x000fe2000a0e06ff */
[----:B------:R-:W-:-:S02]  /*0b60*/  LEA.HI.X R15, R15, UR13, R22, 0x2, P1 ;  /* 0x0000000d0f0f7c11 */ /* 0x000fc400088f1416 */
[----:B------:R-:W-:Y:S01]  /*0b70*/  LEA.HI.X R9, R9, UR13, R10, 0x2, P3 ;  /* 0x0000000d09097c11 */ /* 0x000fe200098f140a */
[C---:B------:R-:W-:Y:S01]  /*0b80*/  VIADD R17, R16.reuse, UR7 ;  /* 0x0000000710117c36 */ /* 0x040fe20008000000 */
[C---:B------:R-:W-:Y:S01]  /*0b90*/  LEA R10, P1, R11.reuse, UR14, 0x2 ;  /* 0x0000000e0b0a7c11 */ /* 0x040fe2000f8210ff */
[----:B------:R-:W3:Y:S03]  /*0ba0*/  LDG.E R14, desc[UR8][R14.64] ;  /* 0x000000080e0e7981 */ /* 0x000ee6000c1e1900 */
[----:B------:R-:W-:Y:S01]  /*0bb0*/  LEA.HI.X R11, R11, UR15, R18, 0x2, P1 ;  /* 0x0000000f0b0b7c11 */ /* 0x000fe200088f1412 */
[----:B------:R-:W4:Y:S01]  /*0bc0*/  LDG.E R6, desc[UR8][R6.64] ;  /* 0x0000000806067981 */ /* 0x000f22000c1e1900 */
[----:B------:R-:W-:Y:S02]  /*0bd0*/  IADD3 R18, P1, PT, R16, UR4, RZ ;  /* 0x0000000410127c10 */ /* 0x000fe4000ff3e0ff */
[----:B------:R-:W-:Y:S01]  /*0be0*/  IADD3 R19, P2, PT, R17, UR4, RZ ;  /* 0x0000000411137c10 */ /* 0x000fe2000ff5e0ff */
[----:B------:R-:W3:Y:S02]  /*0bf0*/  LDG.E R10, desc[UR8][R10.64] ;  /* 0x000000080a0a7981 */ /* 0x000ee4000c1e1900 */
[----:B------:R-:W-:Y:S01]  /*0c00*/  IMAD.X R27, RZ, RZ, UR6, P1 ;  /* 0x00000006ff1b7e24 */ /* 0x000fe200088e06ff */
[C---:B------:R-:W-:Y:S01]  /*0c10*/  LEA R16, P1, R18.reuse, UR14, 0x2 ;  /* 0x0000000e12107c11 */ /* 0x040fe2000f8210ff */
[----:B------:R-:W-:Y:S01]  /*0c20*/  IMAD.X R22, RZ, RZ, UR6, P2 ;  /* 0x00000006ff167e24 */ /* 0x000fe200090e06ff */
[----:B------:R-:W5:Y:S02]  /*0c30*/  LDG.E R8, desc[UR8][R8.64] ;  /* 0x0000000808087981 */ /* 0x000f64000c1e1900 */
[----:B------:R-:W-:-:S02]  /*0c40*/  LEA.HI.X R17, R18, UR15, R27, 0x2, P1 ;  /* 0x0000000f12117c11 */ /* 0x000fc400088f141b */
[----:B------:R-:W-:-:S03]  /*0c50*/  LEA R18, P1, R19, UR14, 0x2 ;  /* 0x0000000e13127c11 */ /* 0x000fc6000f8210ff */
[----:B------:R-:W4:Y:S01]  /*0c60*/  LDG.E R16, desc[UR8][R16.64] ;  /* 0x0000000810107981 */ /* 0x000f22000c1e1900 */
[----:B------:R-:W-:-:S05]  /*0c70*/  LEA.HI.X R19, R19, UR15, R22, 0x2, P1 ;  /* 0x0000000f13137c11 */ /* 0x000fca00088f1416 */
[----:B------:R-:W5:Y:S01]  /*0c80*/  LDG.E R18, desc[UR8][R18.64] ;  /* 0x0000000812127981 */ /* 0x000f62000c1e1900 */
[----:B------:R-:W-:Y:S02]  /*0c90*/  VIADD R23, R23, 0x4 ;  /* 0x0000000417177836 */ /* 0x000fe40000000000 */
[----:B--2---:R-:W-:-:S04]  /*0ca0*/  FFMA R13, R24, R20, R13 ;  /* 0x00000014180d7223 */ /* 0x004fc8000000000d */
[----:B---3--:R-:W-:-:S04]  /*0cb0*/  FFMA R13, R14, R10, R13 ;  /* 0x0000000a0e0d7223 */ /* 0x008fc8000000000d */
[----:B----4-:R-:W-:-:S04]  /*0cc0*/  FFMA R13, R6, R16, R13 ;  /* 0x00000010060d7223 */ /* 0x010fc8000000000d */
[----:B-----5:R-:W-:-:S07]  /*0cd0*/  FFMA R13, R8, R18, R13 ;  /* 0x00000012080d7223 */ /* 0x020fce000000000d */
.L_x_3:
[----:B------:R-:W-:Y:S05]  /*0ce0*/  @!P0 BRA `(.L_x_0) ;  /* 0x0000000000c48947 */ /* 0x000fea0003800000 */
[----:B------:R-:W-:Y:S02]  /*0cf0*/  ISETP.NE.AND P1, PT, R12, 0x1, PT ;  /* 0x000000010c00780c */ /* 0x000fe40003f25270 */
[----:B------:R-:W-:-:S04]  /*0d00*/  LOP3.LUT R6, R0, 0x1, RZ, 0xc0, !PT ;  /* 0x0000000100067812 */ /* 0x000fc800078ec0ff */
[----:B------:R-:W-:-:S07]  /*0d10*/  ISETP.NE.U32.AND P0, PT, R6, 0x1, PT ;  /* 0x000000010600780c */ /* 0x000fce0003f05070 */
        /* <DEDUP_REMOVED lines=10> */
[----:B-1----:R-:W-:-:S04]  /*0dc0*/  LEA R6, P1, R8, UR12, 0x2 ;  /* 0x0000000c08067c11 */ /* 0x002fc8000f8210ff */
[----:B------:R-:W-:Y:S02]  /*0dd0*/  IADD3 R11, P2, PT, R10, UR4, RZ ;  /* 0x000000040a0b7c10 */ /* 0x000fe4000ff5e0ff */
[----:B------:R-:W-:Y:S01]  /*0de0*/  LEA.HI.X R7, R8, UR13, R9, 0x2, P1 ;  /* 0x0000000d08077c11 */ /* 0x000fe200088f1409 */
[----:B------:R-:W-:Y:S01]  /*0df0*/  VIADD R8, R10, UR7 ;  /* 0x000000070a087c36 */ /* 0x000fe20008000000 */
[C---:B------:R-:W-:Y:S01]  /*0e00*/  LEA R10, P1, R11.reuse, UR14, 0x2 ;  /* 0x0000000e0b0a7c11 */ /* 0x040fe2000f8210ff */
[----:B------:R-:W-:Y:S02]  /*0e10*/  IMAD.X R12, RZ, RZ, UR6, P2 ;  /* 0x00000006ff0c7e24 */ /* 0x000fe400090e06ff */
[----:B------:R-:W2:Y:S01]  /*0e20*/  LDG.E R6, desc[UR8][R6.64] ;  /* 0x0000000806067981 */ /* 0x000ea2000c1e1900 */
[----:B------:R-:W-:Y:S02]  /*0e30*/  IADD3 R17, P4, PT, R8, UR4, RZ ;  /* 0x0000000408117c10 */ /* 0x000fe4000ff9e0ff */
[----:B------:R-:W-:-:S02]  /*0e40*/  LEA.HI.X R11, R11, UR15, R12, 0x2, P1 ;  /* 0x0000000f0b0b7c11 */ /* 0x000fc400088f140c */
[----:B------:R-:W-:Y:S01]  /*0e50*/  LEA R8, P2, R15, UR12, 0x2 ;  /* 0x0000000c0f087c11 */ /* 0x000fe2000f8410ff */
[----:B------:R-:W-:Y:S01]  /*0e60*/  IMAD.X R12, RZ, RZ, UR6, P4 ;  /* 0x00000006ff0c7e24 */ /* 0x000fe2000a0e06ff */
[----:B------:R-:W-:Y:S01]  /*0e70*/  LEA R14, P1, R17, UR14, 0x2 ;  /* 0x0000000e110e7c11 */ /* 0x000fe2000f8210ff */
[----:B------:R-:W2:Y:S01]  /*0e80*/  LDG.E R10, desc[UR8][R10.64] ;  /* 0x000000080a0a7981 */ /* 0x000ea2000c1e1900 */
[----:B------:R-:W-:Y:S02]  /*0e90*/  LEA.HI.X R9, R15, UR13, R16, 0x2, P2 ;  /* 0x0000000d0f097c11 */ /* 0x000fe400090f1410 */
[----:B------:R-:W-:-:S03]  /*0ea0*/  LEA.HI.X R15, R17, UR15, R12, 0x2, P1 ;  /* 0x0000000f110f7c11 */ /* 0x000fc600088f140c */
[----:B------:R-:W3:Y:S04]  /*0eb0*/  LDG.E R8, desc[UR8][R8.64] ;  /* 0x0000000808087981 */ /* 0x000ee8000c1e1900 */
[----:B------:R-:W3:Y:S01]  /*0ec0*/  LDG.E R14, desc[UR8][R14.64] ;  /* 0x000000080e0e7981 */ /* 0x000ee2000c1e1900 */
[----:B------:R-:W-:Y:S02]  /*0ed0*/  VIADD R23, R23, 0x2 ;  /* 0x0000000217177836 */ /* 0x000fe40000000000 */
[----:B--2---:R-:W-:-:S04]  /*0ee0*/  FFMA R13, R6, R10, R13 ;  /* 0x0000000a060d7223 */ /* 0x004fc8000000000d */
[----:B---3--:R-:W-:-:S07]  /*0ef0*/  FFMA R13, R8, R14, R13 ;  /* 0x0000000e080d7223 */ /* 0x008fce000000000d */
.L_x_4:
[----:B------:R-:W-:Y:S05]  /*0f00*/  @P0 BRA `(.L_x_0) ;  /* 0x00000000003c0947 */ /* 0x000fea0003800000 */
[----:B------:R-:W0:Y:S01]  /*0f10*/  LDCU UR7, c[0x0][0x39c] ;  /* 0x00007380ff0777ac */ /* 0x000e220008000800 */
[----:B------:R-:W-:Y:S01]  /*0f20*/  IMAD R7, R3, R0, R23 ;  /* 0x0000000003077224 */ /* 0x000fe200078e0217 */
[----:B------:R-:W1:Y:S04]  /*0f30*/  LDCU.128 UR12, c[0x0][0x380] ;  /* 0x00007000ff0c77ac */ /* 0x000e680008000c00 */
[----:B------:R-:W-:-:S05]  /*0f40*/  IADD3 R0, P0, PT, R4, R7, RZ ;  /* 0x0000000704007210 */ /* 0x000fca0007f1e0ff */
[----:B------:R-:W-:Y:S02]  /*0f50*/  IMAD.X R5, RZ, RZ, R5, P0 ;  /* 0x000000ffff057224 */ /* 0x000fe400000e0605 */
[----:B0-----:R-:W-:Y:S01]  /*0f60*/  IMAD R2, R23, UR7, R2 ;  /* 0x0000000717027c24 */ /* 0x001fe2000f8e0202 */
[----:B-1----:R-:W-:-:S04]  /*0f70*/  LEA R4, P1, R0, UR12, 0x2 ;  /* 0x0000000c00047c11 */ /* 0x002fc8000f8210ff */
[----:B------:R-:W-:Y:S02]  /*0f80*/  IADD3 R2, P2, PT, R2, UR4, RZ ;  /* 0x0000000402027c10 */ /* 0x000fe4000ff5e0ff */
[----:B------:R-:W-:Y:S02]  /*0f90*/  LEA.HI.X R5, R0, UR13, R5, 0x2, P1 ;  /* 0x0000000d00057c11 */ /* 0x000fe400088f1405 */
[C---:B------:R-:W-:Y:S01]  /*0fa0*/  LEA R6, P0, R2.reuse, UR14, 0x2 ;  /* 0x0000000e02067c11 */ /* 0x040fe2000f8010ff */
[----:B------:R-:W-:Y:S02]  /*0fb0*/  IMAD.X R7, RZ, RZ, UR6, P2 ;  /* 0x00000006ff077e24 */ /* 0x000fe400090e06ff */
[----:B------:R-:W2:Y:S03]  /*0fc0*/  LDG.E R4, desc[UR8][R4.64] ;  /* 0x0000000804047981 */ /* 0x000ea6000c1e1900 */
[----:B------:R-:W-:-:S05]  /*0fd0*/  LEA.HI.X R7, R2, UR15, R7, 0x2, P0 ;  /* 0x0000000f02077c11 */ /* 0x000fca00080f1407 */
[----:B------:R-:W2:Y:S02]  /*0fe0*/  LDG.E R6, desc[UR8][R6.64] ;  /* 0x0000000806067981 */ /* 0x000ea4000c1e1900 */
[----:B--2---:R-:W-:-:S07]  /*0ff0*/  FFMA R13, R4, R6, R13 ;  /* 0x00000006040d7223 */ /* 0x004fce000000000d */
.L_x_0:
[----:B------:R-:W1:Y:S01]  /*1000*/  S2R R0, SR_TID.X ;  /* 0x0000000000007919 */ /* 0x000e620000002100 */
[----:B------:R-:W0:Y:S01]  /*1010*/  LDC.64 R4, c[0x0][0x390] ;  /* 0x0000e400ff047b82 */ /* 0x000e220000000a00 */
[----:B------:R-:W2:Y:S01]  /*1020*/  LDCU UR6, c[0x0][0x39c] ;  /* 0x00007380ff0677ac */ /* 0x000ea20008000800 */
[----:B------:R-:W-:Y:S02]  /*1030*/  VIADD R3, R3, UR5 ;  /* 0x0000000503037c36 */ /* 0x000fe40008000000 */
[----:B-1----:R-:W-:-:S04]  /*1040*/  VIADD R0, R0, UR4 ;  /* 0x0000000400007c36 */ /* 0x002fc80008000000 */
[----:B--2---:R-:W-:-:S04]  /*1050*/  IMAD R3, R3, UR6, R0 ;  /* 0x0000000603037c24 */ /* 0x004fc8000f8e0200 */
[----:B0-----:R-:W-:-:S05]  /*1060*/  IMAD.WIDE R2, R3, 0x4, R4 ;  /* 0x0000000403027825 */ /* 0x001fca00078e0204 */
[----:B------:R-:W-:Y:S01]  /*1070*/  STG.E desc[UR8][R2.64], R13 ;  /* 0x0000000d02007986 */ /* 0x000fe2000c101908 */
[----:B------:R-:W-:Y:S05]  /*1080*/  EXIT ;  /* 0x000000000000794d */ /* 0x000fea0003800000 */
.L_x_5:
[----:B------:R-:W-:-:S00]  /*1090*/  BRA `(.L_x_5) ;  /* 0xfffffffc00fc7947 */ /* 0x000fc0000383ffff */
[----:B------:R-:W-:-:S00]  /*10a0*/  NOP ;  /* 0x0000000000007918 */ /* 0x000fc00000000000 */
        /* <DEDUP_REMOVED lines=13> */
.L_x_6:


//--------------------- .nv.shared.reserved.0     --------------------------
	.section	.nv.shared.reserved.0,"aw",@nobits
	.weak		__nv_reservedSMEM_offset_0_alias
	.size		__nv_reservedSMEM_offset_0_alias, 0, 64
	.other		__nv_reservedSMEM_offset_0_alias,@"STO_CUDA_RESERVED_SHARED STV_DEFAULT"
__nv_reservedSMEM_offset_0_alias:
	.zero		0
	.zero		64


//--------------------- .nv.constant0._Z8sgemm_v0PfS_S_iii --------------------------
	.section	.nv.constant0._Z8sgemm_v0PfS_S_iii,"a",@progbits
	.sectionflags	@""
	.align	4
.nv.constant0._Z8sgemm_v0PfS_S_iii:
	.zero		932


//--------------------- SYMBOLS --------------------------

	.type		.nv.reservedSmem.offset0,@object
	.size		.nv.reservedSmem.offset0,0x4
